//
// Generated by NVIDIA NVVM Compiler
//
// Compiler Build ID: CL-36424714
// Cuda compilation tools, release 13.0, V13.0.88
// Based on NVVM 20.0.0
//

.version 9.0
.target sm_100
.address_size 64

	// .globl	square_fp32_16x16

.visible .entry square_fp32_16x16(
	.param .u64 .ptr .align 1 square_fp32_16x16_param_0,
	.param .u64 .ptr .align 1 square_fp32_16x16_param_1,
	.param .u32 square_fp32_16x16_param_2,
	.param .u32 square_fp32_16x16_param_3
)
{
	.reg .pred 	%p<4>;
	.reg .b32 	%r<14>;
	.reg .b32 	%f<3>;
	.reg .b64 	%rd<8>;

	ld.param.u64 	%rd1, [square_fp32_16x16_param_0];
	ld.param.u64 	%rd2, [square_fp32_16x16_param_1];
	ld.param.u32 	%r2, [square_fp32_16x16_param_2];
	ld.param.u32 	%r3, [square_fp32_16x16_param_3];
	mov.u32 	%r5, %ctaid.x;
	mov.u32 	%r6, %ntid.x;
	mov.u32 	%r7, %tid.x;
	mad.lo.s32 	%r8, %r5, %r6, %r7;
	mov.u32 	%r9, %ctaid.y;
	mov.u32 	%r10, %ntid.y;
	mov.u32 	%r11, %tid.y;
	mad.lo.s32 	%r12, %r9, %r10, %r11;
	mad.lo.s32 	%r1, %r2, %r12, %r8;
	setp.ge.s32 	%p1, %r8, %r2;
	setp.ge.s32 	%p2, %r12, %r3;
	or.pred  	%p3, %p1, %p2;
	@%p3 bra 	$L__BB0_2;
	cvta.to.global.u64 	%rd3, %rd2;
	cvta.to.global.u64 	%rd4, %rd1;
	mul.wide.s32 	%rd5, %r1, 4;
	add.s64 	%rd6, %rd3, %rd5;
	ld.global.f32 	%f1, [%rd6];
	mul.f32 	%f2, %f1, %f1;
	add.s64 	%rd7, %rd4, %rd5;
	st.global.f32 	[%rd7], %f2;
$L__BB0_2:
	ret;

}


// ===== COMPILED SASS (sm_100) =====

	.target	sm_100

	.elftype	@"ET_EXEC"


//--------------------- .note.nv.tkinfo           --------------------------
	.section	.note.nv.tkinfo,"",@"SHT_NOTE"
	.sectionflags	@"SHF_NOTE_NV_TKINFO"
	.tkinfo
        /*0018*/ 	.word	0x00000002
        /*0030*/ 	.string	""
        /*0030*/ 	.string	"ptxas"
        /*0030*/ 	.string	"Cuda compilation tools, release 13.0, V13.0.88"
        /*0030*/ 	.string	"Build cuda_13.0.r13.0/compiler.36424714_0"
        /*0030*/ 	.string	"-arch sm_100 -m 64 "



//--------------------- .note.nv.cuinfo           --------------------------
	.section	.note.nv.cuinfo,"",@"SHT_NOTE"
	.sectionflags	@"SHF_NOTE_NV_CUINFO"
        /*0018*/ 	.short	0x0002
        /*001a*/ 	.short	0x0064
        /*001c*/ 	.short	0x0082
	.zero		2


//--------------------- .nv.info                  --------------------------
	.section	.nv.info,"",@"SHT_CUDA_INFO"
	.align	4


	//----- nvinfo : EIATTR_REGCOUNT
	.align		4
        /*0000*/ 	.byte	0x04, 0x2f
        /*0002*/ 	.short	(.L_1 - .L_0)
	.align		4
.L_0:
        /*0004*/ 	.word	index@(square_fp32_16x16)
        /*0008*/ 	.word	0x0000000a


	//----- nvinfo : EIATTR_FRAME_SIZE
	.align		4
.L_1:
        /*000c*/ 	.byte	0x04, 0x11
        /*000e*/ 	.short	(.L_3 - .L_2)
	.align		4
.L_2:
        /*0010*/ 	.word	index@(square_fp32_16x16)
        /*0014*/ 	.word	0x00000000


	//----- nvinfo : EIATTR_MIN_STACK_SIZE
	.align		4
.L_3:
        /*0018*/ 	.byte	0x04, 0x12
        /*001a*/ 	.short	(.L_5 - .L_4)
	.align		4
.L_4:
        /*001c*/ 	.word	index@(square_fp32_16x16)
        /*0020*/ 	.word	0x00000000
.L_5:


//--------------------- .nv.compat                --------------------------
	.section	.nv.compat,"",@"SHT_CUDA_COMPAT_INFO"
	.align	4
        /*0000*/ 	.byte	0x02, 0x09, 0x00, 0x00, 0x02, 0x02, 0x01, 0x00, 0x02, 0x05, 0x05, 0x00, 0x03, 0x07, 0x01, 0x01
        /*0010*/ 	.byte	0x02, 0x03, 0x00, 0x00, 0x02, 0x06, 0x01, 0x00, 0x04, 0x0b, 0x08, 0x00, 0x09, 0x00, 0x00, 0x00
        /*0020*/ 	.byte	0x00, 0x00, 0x00, 0x00


//--------------------- .nv.info.square_fp32_16x16 --------------------------
	.section	.nv.info.square_fp32_16x16,"",@"SHT_CUDA_INFO"
	.sectionflags	@""
	.align	4


	//----- nvinfo : EIATTR_CUDA_API_VERSION
	.align		4
        /*0000*/ 	.byte	0x04, 0x37
        /*0002*/ 	.short	(.L_7 - .L_6)
.L_6:
        /*0004*/ 	.word	0x00000082


	//----- nvinfo : EIATTR_KPARAM_INFO
	.align		4
.L_7:
        /*0008*/ 	.byte	0x04, 0x17
        /*000a*/ 	.short	(.L_9 - .L_8)
.L_8:
        /*000c*/ 	.word	0x00000000
        /*0010*/ 	.short	0x0003
        /*0012*/ 	.short	0x0014
        /*0014*/ 	.byte	0x00, 0xf0, 0x11, 0x00


	//----- nvinfo : EIATTR_KPARAM_INFO
	.align		4
.L_9:
        /*0018*/ 	.byte	0x04, 0x17
        /*001a*/ 	.short	(.L_11 - .L_10)
.L_10:
        /*001c*/ 	.word	0x00000000
        /*0020*/ 	.short	0x0002
        /*0022*/ 	.short	0x0010
        /*0024*/ 	.byte	0x00, 0xf0, 0x11, 0x00


	//----- nvinfo : EIATTR_KPARAM_INFO
	.align		4
.L_11:
        /*0028*/ 	.byte	0x04, 0x17
        /*002a*/ 	.short	(.L_13 - .L_12)
.L_12:
        /*002c*/ 	.word	0x00000000
        /*0030*/ 	.short	0x0001
        /*0032*/ 	.short	0x0008
        /*0034*/ 	.byte	0x00, 0xf5, 0x21, 0x00


	//----- nvinfo : EIATTR_KPARAM_INFO
	.align		4
.L_13:
        /*0038*/ 	.byte	0x04, 0x17
        /*003a*/ 	.short	(.L_15 - .L_14)
.L_14:
        /*003c*/ 	.word	0x00000000
        /*0040*/ 	.short	0x0000
        /*0042*/ 	.short	0x0000
        /*0044*/ 	.byte	0x00, 0xf5, 0x21, 0x00


	//----- nvinfo : EIATTR_SPARSE_MMA_MASK
	.align		4
.L_15:
        /*0048*/ 	.byte	0x03, 0x50
        /*004a*/ 	.short	0x0000


	//----- nvinfo : EIATTR_MAXREG_COUNT
	.align		4
        /*004c*/ 	.byte	0x03, 0x1b
        /*004e*/ 	.short	0x00ff


	//----- nvinfo : EIATTR_MERCURY_ISA_VERSION
	.align		4
        /*0050*/ 	.byte	0x03, 0x5f
        /*0052*/ 	.short	0x0101


	//----- nvinfo : EIATTR_VRC_CTA_INIT_COUNT
	.align		4
        /*0054*/ 	.byte	0x02, 0x4a
	.zero		1
	.zero		1


	//----- nvinfo : EIATTR_EXIT_INSTR_OFFSETS
	.align		4
        /*0058*/ 	.byte	0x04, 0x1c
        /*005a*/ 	.short	(.L_17 - .L_16)


	//   ....[0]....
.L_16:
        /*005c*/ 	.word	0x000000d0


	//   ....[1]....
        /*0060*/ 	.word	0x00000160


	//----- nvinfo : EIATTR_CBANK_PARAM_SIZE
	.align		4
.L_17:
        /*0064*/ 	.byte	0x03, 0x19
        /*0066*/ 	.short	0x0018


	//----- nvinfo : EIATTR_PARAM_CBANK
	.align		4
        /*0068*/ 	.byte	0x04, 0x0a
        /*006a*/ 	.short	(.L_19 - .L_18)
	.align		4
.L_18:
        /*006c*/ 	.word	index@(.nv.constant0.square_fp32_16x16)
        /*0070*/ 	.short	0x0380
        /*0072*/ 	.short	0x0018


	//----- nvinfo : EIATTR_SW_WAR
	.align		4
.L_19:
        /*0074*/ 	.byte	0x04, 0x36
        /*0076*/ 	.short	(.L_21 - .L_20)
.L_20:
        /*0078*/ 	.word	0x00000008
.L_21:


//--------------------- .nv.callgraph             --------------------------
	.section	.nv.callgraph,"",@"SHT_CUDA_CALLGRAPH"
	.align	4
	.sectionentsize	8
	.align		4
        /*0000*/ 	.word	0x00000000
	.align		4
        /*0004*/ 	.word	0xffffffff
	.align		4
        /*0008*/ 	.word	0x00000000
	.align		4
        /*000c*/ 	.word	0xfffffffe
	.align		4
        /*0010*/ 	.word	0x00000000
	.align		4
        /*0014*/ 	.word	0xfffffffd
	.align		4
        /*0018*/ 	.word	0x00000000
	.align		4
        /*001c*/ 	.word	0xfffffffc


//--------------------- .text.square_fp32_16x16   --------------------------
	.section	.text.square_fp32_16x16,"ax",@progbits
	.align	128
        .global         square_fp32_16x16
        .type           square_fp32_16x16,@function
        .size           square_fp32_16x16,(.L_x_1 - square_fp32_16x16)
        .other          square_fp32_16x16,@"STO_CUDA_ENTRY STV_DEFAULT"
square_fp32_16x16:
.text.square_fp32_16x16:
[----:B------:R-:W-:Y:S01]  /*0000*/  LDC R1, c[0x0][0x37c] ;  /* 0x0000df00ff017b82 */ /* 0x000fe20000000800 */
[----:B------:R-:W0:Y:S07]  /*0010*/  S2R R2, SR_TID.Y ;  /* 0x0000000000027919 */ /* 0x000e2e0000002200 */
[----:B------:R-:W1:Y:S01]  /*0020*/  LDC R0, c[0x0][0x360] ;  /* 0x0000d800ff007b82 */ /* 0x000e620000000800 */
[----:B------:R-:W2:Y:S01]  /*0030*/  LDCU.64 UR6, c[0x0][0x390] ;  /* 0x00007200ff0677ac */ /* 0x000ea20008000a00 */
[----:B------:R-:W1:Y:S06]  /*0040*/  S2R R5, SR_TID.X ;  /* 0x0000000000057919 */ /* 0x000e6c0000002100 */
[----:B------:R-:W0:Y:S08]  /*0050*/  S2UR UR5, SR_CTAID.Y ;  /* 0x00000000000579c3 */ /* 0x000e300000002600 */
[----:B------:R-:W0:Y:S08]  /*0060*/  LDC R3, c[0x0][0x364] ;  /* 0x0000d900ff037b82 */ /* 0x000e300000000800 */
[----:B------:R-:W1:Y:S01]  /*0070*/  S2UR UR4, SR_CTAID.X ;  /* 0x00000000000479c3 */ /* 0x000e620000002500 */
[----:B0-----:R-:W-:-:S05]  /*0080*/  IMAD R3, R3, UR5, R2 ;  /* 0x0000000503037c24 */ /* 0x001fca000f8e0202 */
[----:B--2---:R-:W-:Y:S01]  /*0090*/  ISETP.GE.AND P0, PT, R3, UR7, PT ;  /* 0x0000000703007c0c */ /* 0x004fe2000bf06270 */
[----:B-1----:R-:W-:-:S04]  /*00a0*/  IMAD R0, R0, UR4, R5 ;  /* 0x0000000400007c24 */ /* 0x002fc8000f8e0205 */
[----:B------:R-:W-:Y:S01]  /*00b0*/  IMAD R7, R3, UR6, R0 ;  /* 0x0000000603077c24 */ /* 0x000fe2000f8e0200 */
[----:B------:R-:W-:-:S13]  /*00c0*/  ISETP.GE.OR P0, PT, R0, UR6, P0 ;  /* 0x0000000600007c0c */ /* 0x000fda0008706670 */
[----:B------:R-:W-:Y:S05]  /*00d0*/  @P0 EXIT ;  /* 0x000000000000094d */ /* 0x000fea0003800000 */
[----:B------:R-:W0:Y:S01]  /*00e0*/  LDC.64 R2, c[0x0][0x388] ;  /* 0x0000e200ff027b82 */ /* 0x000e220000000a00 */
[----:B------:R-:W1:Y:S07]  /*00f0*/  LDCU.64 UR4, c[0x0][0x358] ;  /* 0x00006b00ff0477ac */ /* 0x000e6e0008000a00 */
[----:B------:R-:W2:Y:S01]  /*0100*/  LDC.64 R4, c[0x0][0x380] ;  /* 0x0000e000ff047b82 */ /* 0x000ea20000000a00 */
[----:B0-----:R-:W-:-:S06]  /*0110*/  IMAD.WIDE R2, R7, 0x4, R2 ;  /* 0x0000000407027825 */ /* 0x001fcc00078e0202 */
[----:B-1----:R-:W3:Y:S01]  /*0120*/  LDG.E R2, desc[UR4][R2.64] ;  /* 0x0000000402027981 */ /* 0x002ee2000c1e1900 */
[----:B--2---:R-:W-:-:S04]  /*0130*/  IMAD.WIDE R4, R7, 0x4, R4 ;  /* 0x0000000407047825 */ /* 0x004fc800078e0204 */
[----:B---3--:R-:W-:-:S05]  /*0140*/  FMUL R7, R2, R2 ;  /* 0x0000000202077220 */ /* 0x008fca0000400000 */
[----:B------:R-:W-:Y:S01]  /*0150*/  STG.E desc[UR4][R4.64], R7 ;  /* 0x0000000704007986 */ /* 0x000fe2000c101904 */
[----:B------:R-:W-:Y:S05]  /*0160*/  EXIT ;  /* 0x000000000000794d */ /* 0x000fea0003800000 */
.L_x_0:
[----:B------:R-:W-:-:S00]  /*0170*/  BRA `(.L_x_0) ;  /* 0xfffffffc00fc7947 */ /* 0x000fc0000383ffff */
[----:B------:R-:W-:-:S00]  /*0180*/  NOP ;  /* 0x0000000000007918 */ /* 0x000fc00000000000 */
[----:B------:R-:W-:-:S00]  /*0190*/  NOP ;  /* 0x0000000000007918 */ /* 0x000fc00000000000 */
[----:B------:R-:W-:-:S00]  /*01a0*/  NOP ;  /* 0x0000000000007918 */ /* 0x000fc00000000000 */
[----:B------:R-:W-:-:S00]  /*01b0*/  NOP ;  /* 0x0000000000007918 */ /* 0x000fc00000000000 */
[----:B------:R-:W-:-:S00]  /*01c0*/  NOP ;  /* 0x0000000000007918 */ /* 0x000fc00000000000 */
[----:B------:R-:W-:-:S00]  /*01d0*/  NOP ;  /* 0x0000000000007918 */ /* 0x000fc00000000000 */
[----:B------:R-:W-:-:S00]  /*01e0*/  NOP ;  /* 0x0000000000007918 */ /* 0x000fc00000000000 */
[----:B------:R-:W-:-:S00]  /*01f0*/  NOP ;  /* 0x0000000000007918 */ /* 0x000fc00000000000 */
.L_x_1:


//--------------------- .nv.shared.reserved.0     --------------------------
	.section	.nv.shared.reserved.0,"aw",@nobits
	.weak		__nv_reservedSMEM_offset_0_alias
	.size		__nv_reservedSMEM_offset_0_alias, 0, 64
	.other		__nv_reservedSMEM_offset_0_alias,@"STO_CUDA_RESERVED_SHARED STV_DEFAULT"
__nv_reservedSMEM_offset_0_alias:
	.zero		0
	.zero		64


//--------------------- .nv.constant0.square_fp32_16x16 --------------------------
	.section	.nv.constant0.square_fp32_16x16,"a",@progbits
	.sectionflags	@""
	.align	4
.nv.constant0.square_fp32_16x16:
	.zero		920


//--------------------- SYMBOLS --------------------------

	.type		.nv.reservedSmem.offset0,@object
	.size		.nv.reservedSmem.offset0,0x4
